//
// Generated by NVIDIA NVVM Compiler
//
// Compiler Build ID: CL-36424714
// Cuda compilation tools, release 13.0, V13.0.88
// Based on NVVM 20.0.0
//

.version 9.0
.target sm_100
.address_size 64

	// .globl	_Z12index_kernelv
.extern .func  (.param .b32 func_retval0) vprintf
(
	.param .b64 vprintf_param_0,
	.param .b64 vprintf_param_1
)
;
.global .align 1 .b8 $str[59] = {98, 108, 111, 99, 107, 58, 32, 40, 37, 100, 44, 37, 100, 44, 37, 100, 41, 32, 61, 32, 37, 100, 32, 116, 104, 114, 101, 97, 100, 58, 32, 40, 37, 100, 44, 37, 100, 44, 37, 100, 41, 44, 32, 32, 103, 108, 111, 98, 97, 108, 95, 105, 100, 58, 32, 37, 100, 10};

.visible .entry _Z12index_kernelv()
{
	.local .align 16 .b8 	__local_depot0[32];
	.reg .b64 	%SP;
	.reg .b64 	%SPL;
	.reg .b32 	%r<19>;
	.reg .b64 	%rd<5>;

	mov.u64 	%SPL, __local_depot0;
	cvta.local.u64 	%SP, %SPL;
	add.u64 	%rd1, %SP, 0;
	add.u64 	%rd2, %SPL, 0;
	mov.u32 	%r1, %ctaid.x;
	mov.u32 	%r2, %ctaid.y;
	mov.u32 	%r3, %nctaid.x;
	mov.u32 	%r4, %ctaid.z;
	mov.u32 	%r5, %nctaid.y;
	mad.lo.s32 	%r6, %r5, %r4, %r2;
	mad.lo.s32 	%r7, %r6, %r3, %r1;
	mov.u32 	%r8, %tid.x;
	mov.u32 	%r9, %tid.y;
	mov.u32 	%r10, %ntid.x;
	mov.u32 	%r11, %tid.z;
	mov.u32 	%r12, %ntid.y;
	mov.u32 	%r13, %ntid.z;
	mad.lo.s32 	%r14, %r7, %r13, %r11;
	mad.lo.s32 	%r15, %r14, %r12, %r9;
	mad.lo.s32 	%r16, %r15, %r10, %r8;
	st.local.v4.u32 	[%rd2], {%r1, %r2, %r4, %r7};
	st.local.v4.u32 	[%rd2+16], {%r8, %r9, %r11, %r16};
	mov.u64 	%rd3, $str;
	cvta.global.u64 	%rd4, %rd3;
	{ // callseq 0, 0
	.param .b64 param0;
	st.param.b64 	[param0], %rd4;
	.param .b64 param1;
	st.param.b64 	[param1], %rd1;
	.param .b32 retval0;
	call.uni (retval0), 
	vprintf, 
	(
	param0, 
	param1
	);
	ld.param.b32 	%r17, [retval0];
	} // callseq 0
	ret;

}


// ===== COMPILED SASS (sm_100) =====

	.target	sm_100

	.elftype	@"ET_EXEC"


//--------------------- .note.nv.tkinfo           --------------------------
	.section	.note.nv.tkinfo,"",@"SHT_NOTE"
	.sectionflags	@"SHF_NOTE_NV_TKINFO"
	.tkinfo
        /*0018*/ 	.word	0x00000002
        /*0030*/ 	.string	""
        /*0030*/ 	.string	"ptxas"
        /*0030*/ 	.string	"Cuda compilation tools, release 13.0, V13.0.88"
        /*0030*/ 	.string	"Build cuda_13.0.r13.0/compiler.36424714_0"
        /*0030*/ 	.string	"-arch sm_100 -m 64 "



//--------------------- .note.nv.cuinfo           --------------------------
	.section	.note.nv.cuinfo,"",@"SHT_NOTE"
	.sectionflags	@"SHF_NOTE_NV_CUINFO"
        /*0018*/ 	.short	0x0002
        /*001a*/ 	.short	0x0064
        /*001c*/ 	.short	0x0082
	.zero		2


//--------------------- .nv.info                  --------------------------
	.section	.nv.info,"",@"SHT_CUDA_INFO"
	.align	4


	//----- nvinfo : EIATTR_REGCOUNT
	.align		4
        /*0000*/ 	.byte	0x04, 0x2f
        /*0002*/ 	.short	(.L_2 - .L_1)
	.align		4
.L_1:
        /*0004*/ 	.word	index@(_Z12index_kernelv)
        /*0008*/ 	.word	0x00000018


	//----- nvinfo : EIATTR_FRAME_SIZE
	.align		4
.L_2:
        /*000c*/ 	.byte	0x04, 0x11
        /*000e*/ 	.short	(.L_4 - .L_3)
	.align		4
.L_3:
        /*0010*/ 	.word	index@(_Z12index_kernelv)
        /*0014*/ 	.word	0x00000020


	//----- nvinfo : EIATTR_MIN_STACK_SIZE
	.align		4
.L_4:
        /*0018*/ 	.byte	0x04, 0x12
        /*001a*/ 	.short	(.L_6 - .L_5)
	.align		4
.L_5:
        /*001c*/ 	.word	index@(_Z12index_kernelv)
        /*0020*/ 	.word	0x00000020
.L_6:


//--------------------- .nv.compat                --------------------------
	.section	.nv.compat,"",@"SHT_CUDA_COMPAT_INFO"
	.align	4
        /*0000*/ 	.byte	0x02, 0x09, 0x00, 0x00, 0x02, 0x02, 0x01, 0x00, 0x02, 0x05, 0x05, 0x00, 0x03, 0x07, 0x01, 0x01
        /*0010*/ 	.byte	0x02, 0x03, 0x00, 0x00, 0x02, 0x06, 0x01, 0x00, 0x04, 0x0b, 0x08, 0x00, 0x09, 0x00, 0x00, 0x00
        /*0020*/ 	.byte	0x00, 0x00, 0x00, 0x00


//--------------------- .nv.info._Z12index_kernelv --------------------------
	.section	.nv.info._Z12index_kernelv,"",@"SHT_CUDA_INFO"
	.sectionflags	@""
	.align	4


	//----- nvinfo : EIATTR_CUDA_API_VERSION
	.align		4
        /*0000*/ 	.byte	0x04, 0x37
        /*0002*/ 	.short	(.L_8 - .L_7)
.L_7:
        /*0004*/ 	.word	0x00000082


	//----- nvinfo : EIATTR_SPARSE_MMA_MASK
	.align		4
.L_8:
        /*0008*/ 	.byte	0x03, 0x50
        /*000a*/ 	.short	0x0000


	//----- nvinfo : EIATTR_MAXREG_COUNT
	.align		4
        /*000c*/ 	.byte	0x03, 0x1b
        /*000e*/ 	.short	0x00ff


	//----- nvinfo : EIATTR_EXTERNS
	.align		4
        /*0010*/ 	.byte	0x04, 0x0f
        /*0012*/ 	.short	(.L_10 - .L_9)


	//   ....[0]....
	.align		4
.L_9:
        /*0014*/ 	.word	index@(vprintf)


	//----- nvinfo : EIATTR_MERCURY_ISA_VERSION
	.align		4
.L_10:
        /*0018*/ 	.byte	0x03, 0x5f
        /*001a*/ 	.short	0x0101


	//----- nvinfo : EIATTR_VRC_CTA_INIT_COUNT
	.align		4
        /*001c*/ 	.byte	0x02, 0x4a
	.zero		1
	.zero		1


	//----- nvinfo : EIATTR_SYSCALL_OFFSETS
	.align		4
        /*0020*/ 	.byte	0x04, 0x46
        /*0022*/ 	.short	(.L_12 - .L_11)


	//   ....[0]....
.L_11:
        /*0024*/ 	.word	0x000001e0


	//----- nvinfo : EIATTR_EXIT_INSTR_OFFSETS
	.align		4
.L_12:
        /*0028*/ 	.byte	0x04, 0x1c
        /*002a*/ 	.short	(.L_14 - .L_13)


	//   ....[0]....
.L_13:
        /*002c*/ 	.word	0x000001f0


	//----- nvinfo : EIATTR_SW_WAR
	.align		4
.L_14:
        /*0030*/ 	.byte	0x04, 0x36
        /*0032*/ 	.short	(.L_16 - .L_15)
.L_15:
        /*0034*/ 	.word	0x00000008
.L_16:


//--------------------- .nv.callgraph             --------------------------
	.section	.nv.callgraph,"",@"SHT_CUDA_CALLGRAPH"
	.align	4
	.sectionentsize	8
	.align		4
        /*0000*/ 	.word	0x00000000
	.align		4
        /*0004*/ 	.word	0xffffffff
	.align		4
        /*0008*/ 	.word	index@(_Z12index_kernelv)
	.align		4
        /*000c*/ 	.word	index@(vprintf)
	.align		4
        /*0010*/ 	.word	0x00000000
	.align		4
        /*0014*/ 	.word	0xfffffffe
	.align		4
        /*0018*/ 	.word	0x00000000
	.align		4
        /*001c*/ 	.word	0xfffffffd
	.align		4
        /*0020*/ 	.word	0x00000000
	.align		4
        /*0024*/ 	.word	0xfffffffc


//--------------------- .nv.constant4             --------------------------
	.section	.nv.constant4,"a",@progbits
	.align	8
	.align		8
.nv.constant4:
        /*0000*/ 	.dword	vprintf
	.align		8
        /*0008*/ 	.dword	$str


//--------------------- .text._Z12index_kernelv   --------------------------
	.section	.text._Z12index_kernelv,"ax",@progbits
	.align	128
        .global         _Z12index_kernelv
        .type           _Z12index_kernelv,@function
        .size           _Z12index_kernelv,(.L_x_2 - _Z12index_kernelv)
        .other          _Z12index_kernelv,@"STO_CUDA_ENTRY STV_DEFAULT"
_Z12index_kernelv:
.text._Z12index_kernelv:
[----:B------:R-:W0:Y:S01]  /*0000*/  LDC R1, c[0x0][0x37c] ;  /* 0x0000df00ff017b82 */ /* 0x000e220000000800 */
[----:B------:R-:W1:Y:S01]  /*0010*/  S2R R9, SR_CTAID.Y ;  /* 0x0000000000097919 */ /* 0x000e620000002600 */
[----:B------:R-:W2:Y:S01]  /*0020*/  LDCU UR5, c[0x0][0x2fc] ;  /* 0x00005f80ff0577ac */ /* 0x000ea20008000800 */
[----:B0-----:R-:W-:Y:S01]  /*0030*/  IADD3 R1, PT, PT, R1, -0x20, RZ ;  /* 0xffffffe001017810 */ /* 0x001fe20007ffe0ff */
[----:B------:R-:W1:Y:S01]  /*0040*/  S2R R10, SR_CTAID.Z ;  /* 0x00000000000a7919 */ /* 0x000e620000002700 */
[----:B------:R-:W0:Y:S01]  /*0050*/  LDCU UR4, c[0x0][0x370] ;  /* 0x00006e00ff0477ac */ /* 0x000e220008000800 */
[----:B------:R-:W0:Y:S01]  /*0060*/  S2R R8, SR_CTAID.X ;  /* 0x0000000000087919 */ /* 0x000e220000002500 */
[----:B------:R-:W1:Y:S01]  /*0070*/  LDCU UR6, c[0x0][0x374] ;  /* 0x00006e80ff0677ac */ /* 0x000e620008000800 */
[----:B------:R-:W3:Y:S01]  /*0080*/  S2R R14, SR_TID.Z ;  /* 0x00000000000e7919 */ /* 0x000ee20000002300 */
[----:B------:R-:W4:Y:S01]  /*0090*/  LDCU UR7, c[0x0][0x360] ;  /* 0x00006c00ff0777ac */ /* 0x000f220008000800 */
[----:B------:R-:W5:Y:S01]  /*00a0*/  S2R R13, SR_TID.Y ;  /* 0x00000000000d7919 */ /* 0x000f620000002200 */
[----:B------:R-:W5:Y:S01]  /*00b0*/  LDCU UR8, c[0x0][0x364] ;  /* 0x00006c80ff0877ac */ /* 0x000f620008000800 */
[----:B------:R-:W4:Y:S01]  /*00c0*/  S2R R12, SR_TID.X ;  /* 0x00000000000c7919 */ /* 0x000f220000002100 */
[----:B------:R-:W3:Y:S01]  /*00d0*/  LDCU UR9, c[0x0][0x368] ;  /* 0x00006d00ff0977ac */ /* 0x000ee20008000800 */
[----:B-1----:R-:W-:-:S04]  /*00e0*/  IMAD R11, R10, UR6, R9 ;  /* 0x000000060a0b7c24 */ /* 0x002fc8000f8e0209 */
[----:B0-----:R-:W-:Y:S01]  /*00f0*/  IMAD R11, R11, UR4, R8 ;  /* 0x000000040b0b7c24 */ /* 0x001fe2000f8e0208 */
[----:B------:R-:W0:Y:S03]  /*0100*/  LDCU UR4, c[0x0][0x2f8] ;  /* 0x00005f00ff0477ac */ /* 0x000e260008000800 */
[----:B---3--:R-:W-:Y:S01]  /*0110*/  IMAD R0, R11, UR9, R14 ;  /* 0x000000090b007c24 */ /* 0x008fe2000f8e020e */
[----:B------:R1:W-:Y:S03]  /*0120*/  STL.128 [R1], R8 ;  /* 0x0000000801007387 */ /* 0x0003e60000100c00 */
[----:B-----5:R-:W-:Y:S01]  /*0130*/  IMAD R15, R0, UR8, R13 ;  /* 0x00000008000f7c24 */ /* 0x020fe2000f8e020d */
[----:B------:R-:W-:-:S03]  /*0140*/  MOV R0, 0x0 ;  /* 0x0000000000007802 */ /* 0x000fc60000000f00 */
[----:B----4-:R-:W-:Y:S01]  /*0150*/  IMAD R15, R15, UR7, R12 ;  /* 0x000000070f0f7c24 */ /* 0x010fe2000f8e020c */
[----:B------:R1:W3:Y:S01]  /*0160*/  LDC.64 R2, c[0x4][R0] ;  /* 0x0100000000027b82 */ /* 0x0002e20000000a00 */
[----:B------:R-:W4:Y:S03]  /*0170*/  LDCU.64 UR6, c[0x4][0x8] ;  /* 0x01000100ff0677ac */ /* 0x000f260008000a00 */
[----:B------:R1:W-:Y:S01]  /*0180*/  STL.128 [R1+0x10], R12 ;  /* 0x0000100c01007387 */ /* 0x0003e20000100c00 */
[----:B0-----:R-:W-:-:S04]  /*0190*/  IADD3 R6, P0, PT, R1, UR4, RZ ;  /* 0x0000000401067c10 */ /* 0x001fc8000ff1e0ff */
[----:B--2---:R-:W-:Y:S02]  /*01a0*/  IADD3.X R7, PT, PT, RZ, UR5, RZ, P0, !PT ;  /* 0x00000005ff077c10 */ /* 0x004fe400087fe4ff */
[----:B----4-:R-:W-:Y:S02]  /*01b0*/  MOV R4, UR6 ;  /* 0x0000000600047c02 */ /* 0x010fe40008000f00 */
[----:B-1----:R-:W-:-:S07]  /*01c0*/  MOV R5, UR7 ;  /* 0x0000000700057c02 */ /* 0x002fce0008000f00 */
[----:B------:R-:W-:-:S07]  /*01d0*/  LEPC R20, `(.L_x_0) ;  /* 0x000000001014794e */ /* 0x000fce0000000000 */
[----:B---3--:R-:W-:Y:S05]  /*01e0*/  CALL.ABS.NOINC R2 ;  /* 0x0000000002007343 */ /* 0x008fea0003c00000 */
.L_x_0:
[----:B------:R-:W-:Y:S05]  /*01f0*/  EXIT ;  /* 0x000000000000794d */ /* 0x000fea0003800000 */
.L_x_1:
[----:B------:R-:W-:-:S00]  /*0200*/  BRA `(.L_x_1) ;  /* 0xfffffffc00fc7947 */ /* 0x000fc0000383ffff */
[----:B------:R-:W-:-:S00]  /*0210*/  NOP ;  /* 0x0000000000007918 */ /* 0x000fc00000000000 */
        /* <DEDUP_REMOVED lines=14> */
.L_x_2:


//--------------------- .nv.global.init           --------------------------
	.section	.nv.global.init,"aw",@progbits
.nv.global.init:
	.type		$str,@object
	.size		$str,(.L_0 - $str)
$str:
        /*0000*/ 	.byte	0x62, 0x6c, 0x6f, 0x63, 0x6b, 0x3a, 0x20, 0x28, 0x25, 0x64, 0x2c, 0x25, 0x64, 0x2c, 0x25, 0x64
        /*0010*/ 	.byte	0x29, 0x20, 0x3d, 0x20, 0x25, 0x64, 0x20, 0x74, 0x68, 0x72, 0x65, 0x61, 0x64, 0x3a, 0x20, 0x28
        /*0020*/ 	.byte	0x25, 0x64, 0x2c, 0x25, 0x64, 0x2c, 0x25, 0x64, 0x29, 0x2c, 0x20, 0x20, 0x67, 0x6c, 0x6f, 0x62
        /*0030*/ 	.byte	0x61, 0x6c, 0x5f, 0x69, 0x64, 0x3a, 0x20, 0x25, 0x64, 0x0a, 0x00
.L_0:


//--------------------- .nv.shared.reserved.0     --------------------------
	.section	.nv.shared.reserved.0,"aw",@nobits
	.weak		__nv_reservedSMEM_offset_0_alias
	.size		__nv_reservedSMEM_offset_0_alias, 0, 64
	.other		__nv_reservedSMEM_offset_0_alias,@"STO_CUDA_RESERVED_SHARED STV_DEFAULT"
__nv_reservedSMEM_offset_0_alias:
	.zero		0
	.zero		64


//--------------------- .nv.constant0._Z12index_kernelv --------------------------
	.section	.nv.constant0._Z12index_kernelv,"a",@progbits
	.sectionflags	@""
	.align	4
.nv.constant0._Z12index_kernelv:
	.zero		896


//--------------------- SYMBOLS --------------------------

	.type		.nv.reservedSmem.offset0,@object
	.size		.nv.reservedSmem.offset0,0x4
	.type		vprintf,@function
